	.headerflags	@"EF_CUDA_TEXMODE_UNIFIED EF_CUDA_64BIT_ADDRESS EF_CUDA_ACCELERATORS EF_CUDA_SM90 EF_CUDA_VIRTUAL_SM(EF_CUDA_SM90)"
	.elftype	@"ET_EXEC"


//--------------------- .nv.info                  --------------------------
	.section	.nv.info,"",@"SHT_CUDA_INFO"
	.align	4


	//----- nvinfo : EIATTR_REGCOUNT
	.align		4
        /*0000*/ 	.byte	0x04, 0x2f
        /*0002*/ 	.short	(.L_1 - .L_0)
	.align		4
.L_0:
        /*0004*/ 	.word	index@(triton_per_fused__softmax_4)
        /*0008*/ 	.word	0x0000000f


	//----- nvinfo : EIATTR_MIN_STACK_SIZE
	.align		4
.L_1:
        /*000c*/ 	.byte	0x04, 0x12
        /*000e*/ 	.short	(.L_3 - .L_2)
	.align		4
.L_2:
        /*0010*/ 	.word	index@(triton_per_fused__softmax_4)
        /*0014*/ 	.word	0x00000000


	//----- nvinfo : EIATTR_FRAME_SIZE
	.align		4
.L_3:
        /*0018*/ 	.byte	0x04, 0x11
        /*001a*/ 	.short	(.L_5 - .L_4)
	.align		4
.L_4:
        /*001c*/ 	.word	index@(triton_per_fused__softmax_4)
        /*0020*/ 	.word	0x00000000


	//----- nvinfo : EIATTR_MIN_STACK_SIZE
	.align		4
.L_5:
        /*0024*/ 	.byte	0x04, 0x12
        /*0026*/ 	.short	(.L_7 - .L_6)
	.align		4
.L_6:
        /*0028*/ 	.word	index@(triton_per_fused__softmax_4)
        /*002c*/ 	.word	0x00000000
.L_7:


//--------------------- .nv.info.triton_per_fused__softmax_4 --------------------------
	.section	.nv.info.triton_per_fused__softmax_4,"",@"SHT_CUDA_INFO"
	.sectionflags	@""
	.align	4


	//----- nvinfo : EIATTR_CUDA_API_VERSION
	.align		4
        /*0000*/ 	.byte	0x04, 0x37
        /*0002*/ 	.short	(.L_9 - .L_8)
.L_8:
        /*0004*/ 	.word	0x0000007c


	//----- nvinfo : EIATTR_KPARAM_INFO
	.align		4
.L_9:
        /*0008*/ 	.byte	0x04, 0x17
        /*000a*/ 	.short	(.L_11 - .L_10)
.L_10:
        /*000c*/ 	.word	0x00000000
        /*0010*/ 	.short	0x0002
        /*0012*/ 	.short	0x000c
        /*0014*/ 	.byte	0x00, 0xf0, 0x11, 0x00


	//----- nvinfo : EIATTR_KPARAM_INFO
	.align		4
.L_11:
        /*0018*/ 	.byte	0x04, 0x17
        /*001a*/ 	.short	(.L_13 - .L_12)
.L_12:
        /*001c*/ 	.word	0x00000000
        /*0020*/ 	.short	0x0001
        /*0022*/ 	.short	0x0008
        /*0024*/ 	.byte	0x00, 0xf0, 0x11, 0x00


	//----- nvinfo : EIATTR_KPARAM_INFO
	.align		4
.L_13:
        /*0028*/ 	.byte	0x04, 0x17
        /*002a*/ 	.short	(.L_15 - .L_14)
.L_14:
        /*002c*/ 	.word	0x00000000
        /*0030*/ 	.short	0x0000
        /*0032*/ 	.short	0x0000
        /*0034*/ 	.byte	0x00, 0xf4, 0x21, 0x00


	//----- nvinfo : EIATTR_SPARSE_MMA_MASK
	.align		4
.L_15:
        /*0038*/ 	.byte	0x03, 0x50
        /*003a*/ 	.short	0x0000


	//----- nvinfo : EIATTR_MAXREG_COUNT
	.align		4
        /*003c*/ 	.byte	0x03, 0x1b
        /*003e*/ 	.short	0x00ff


	//----- nvinfo : EIATTR_COOP_GROUP_MASK_REGIDS
	.align		4
        /*0040*/ 	.byte	0x04, 0x29
        /*0042*/ 	.short	(.L_17 - .L_16)


	//   ....[0]....
.L_16:
        /*0044*/ 	.word	0xffffffff


	//   ....[1]....
        /*0048*/ 	.word	0xffffffff


	//   ....[2]....
        /*004c*/ 	.word	0xffffffff


	//   ....[3]....
        /*0050*/ 	.word	0xffffffff


	//   ....[4]....
        /*0054*/ 	.word	0xffffffff


	//   ....[5]....
        /*0058*/ 	.word	0xffffffff


	//   ....[6]....
        /*005c*/ 	.word	0xffffffff


	//   ....[7]....
        /*0060*/ 	.word	0xffffffff


	//----- nvinfo : EIATTR_COOP_GROUP_INSTR_OFFSETS
	.align		4
.L_17:
        /*0064*/ 	.byte	0x04, 0x28
        /*0066*/ 	.short	(.L_19 - .L_18)


	//   ....[0]....
.L_18:
        /*0068*/ 	.word	0x000000f0


	//   ....[1]....
        /*006c*/ 	.word	0x00000130


	//   ....[2]....
        /*0070*/ 	.word	0x00000170


	//   ....[3]....
        /*0074*/ 	.word	0x000001b0


	//   ....[4]....
        /*0078*/ 	.word	0x00000260


	//   ....[5]....
        /*007c*/ 	.word	0x00000290


	//   ....[6]....
        /*0080*/ 	.word	0x000002b0


	//   ....[7]....
        /*0084*/ 	.word	0x000002d0


	//----- nvinfo : EIATTR_EXIT_INSTR_OFFSETS
	.align		4
.L_19:
        /*0088*/ 	.byte	0x04, 0x1c
        /*008a*/ 	.short	(.L_21 - .L_20)


	//   ....[0]....
.L_20:
        /*008c*/ 	.word	0x00000370


	//   ....[1]....
        /*0090*/ 	.word	0x00000390


	//----- nvinfo : EIATTR_REQNTID
	.align		4
.L_21:
        /*0094*/ 	.byte	0x04, 0x10
        /*0096*/ 	.short	(.L_23 - .L_22)
.L_22:
        /*0098*/ 	.word	0x00000040
        /*009c*/ 	.word	0x00000001
        /*00a0*/ 	.word	0x00000001


	//----- nvinfo : EIATTR_CBANK_PARAM_SIZE
	.align		4
.L_23:
        /*00a4*/ 	.byte	0x03, 0x19
        /*00a6*/ 	.short	0x0010


	//----- nvinfo : EIATTR_PARAM_CBANK
	.align		4
        /*00a8*/ 	.byte	0x04, 0x0a
        /*00aa*/ 	.short	(.L_25 - .L_24)
	.align		4
.L_24:
        /*00ac*/ 	.word	index@(.nv.constant0.triton_per_fused__softmax_4)
        /*00b0*/ 	.short	0x0210
        /*00b2*/ 	.short	0x0010


	//----- nvinfo : EIATTR_SW_WAR
	.align		4
.L_25:
        /*00b4*/ 	.byte	0x04, 0x36
        /*00b6*/ 	.short	(.L_27 - .L_26)
.L_26:
        /*00b8*/ 	.word	0x00000008
.L_27:


//--------------------- .nv.callgraph             --------------------------
	.section	.nv.callgraph,"",@"SHT_CUDA_CALLGRAPH"
	.align	4
	.sectionentsize	8
	.align		4
        /*0000*/ 	.word	0x00000000
	.align		4
        /*0004*/ 	.word	0xffffffff
	.align		4
        /*0008*/ 	.word	0x00000000
	.align		4
        /*000c*/ 	.word	0xfffffffe
	.align		4
        /*0010*/ 	.word	0x00000000
	.align		4
        /*0014*/ 	.word	0xfffffffd
	.align		4
        /*0018*/ 	.word	0x00000000
	.align		4
        /*001c*/ 	.word	0xfffffffc


//--------------------- .text.triton_per_fused__softmax_4 --------------------------
	.section	.text.triton_per_fused__softmax_4,"ax",@progbits
	.align	128
        .global         triton_per_fused__softmax_4
        .type           triton_per_fused__softmax_4,@function
        .size           triton_per_fused__softmax_4,(.L_x_2 - triton_per_fused__softmax_4)
        .other          triton_per_fused__softmax_4,@"STO_CUDA_ENTRY STV_DEFAULT"
triton_per_fused__softmax_4:
.text.triton_per_fused__softmax_4:
[----:B------:R-:W0:Y:S02]  /*0000*/  LDC R1, c[0x0][0x28] ;  /* 0x00000a00ff017b82 */ /* 0x000e240000000800 */
[----:B------:R-:W1:Y:S01]  /*0010*/  S2R R11, SR_CTAID.X ;  /* 0x00000000000b7919 */ /* 0x000e620000002500 */
[----:B------:R-:W2:Y:S01]  /*0020*/  LDC.64 R2, c[0x0][0x210] ;  /* 0x00008400ff027b82 */ /* 0x000ea20000000a00 */
[----:B------:R-:W-:Y:S01]  /*0030*/  ULDC.64 UR4, c[0x0][0x208] ;  /* 0x0000820000047ab9 */ /* 0x000fe20000000a00 */
[----:B------:R-:W3:Y:S01]  /*0040*/  S2R R12, SR_TID.X ;  /* 0x00000000000c7919 */ /* 0x000ee20000002100 */
[----:B-1----:R-:W-:Y:S02]  /*0050*/  ISETP.GE.AND P0, PT, R11, 0x100, PT ;  /* 0x000001000b00780c */ /* 0x002fe40003f06270 */
[----:B---3--:R-:W-:-:S05]  /*0060*/  LOP3.LUT R0, R12, 0xf, RZ, 0xc0, !PT ;  /* 0x0000000f0c007812 */ /* 0x008fca00078ec0ff */
[----:B------:R-:W-:Y:S02]  /*0070*/  IMAD R5, R11, 0x10, R0 ;  /* 0x000000100b057824 */ /* 0x000fe400078e0200 */
[----:B------:R-:W-:Y:S02]  /*0080*/  IMAD.MOV.U32 R0, RZ, RZ, RZ ;  /* 0x000000ffff007224 */ /* 0x000fe400078e00ff */
[----:B--2---:R-:W-:Y:S02]  /*0090*/  IMAD.WIDE R2, R5, 0x4, R2 ;  /* 0x0000000405027825 */ /* 0x004fe400078e0202 */
[----:B------:R-:W-:Y:S05]  /*00a0*/  @P0 BRA `(.L_x_0) ;  /* 0x0000000000040947 */ /* 0x000fea0003800000 */
[----:B------:R1:W5:Y:S02]  /*00b0*/  LDG.E R0, desc[UR4][R2.64] ;  /* 0x0000000402007981 */ /* 0x000364000c1e1900 */
.L_x_0:
[----:B-----5:R-:W-:-:S04]  /*00c0*/  SEL R0, R0, RZ, !P0 ;  /* 0x000000ff00007207 */ /* 0x020fc80004000000 */
[----:B------:R-:W-:-:S04]  /*00d0*/  FSEL R5, R0, -INF , !P0 ;  /* 0xff80000000057808 */ /* 0x000fc80004000000 */
[C---:B------:R-:W-:Y:S01]  /*00e0*/  FSETP.NAN.AND P2, PT, R5.reuse, R5, PT ;  /* 0x000000050500720b */ /* 0x040fe20003f48000 */
[----:B------:R-:W2:Y:S02]  /*00f0*/  SHFL.BFLY PT, R4, R5, 0x8, 0x1f ;  /* 0x0d001f0005047f89 */ /* 0x000ea400000e0000 */
[----:B--2---:R-:W-:-:S13]  /*0100*/  FSETP.GT.AND P1, PT, R5, R4, PT ;  /* 0x000000040500720b */ /* 0x004fda0003f24000 */
[----:B------:R-:W-:-:S04]  /*0110*/  @!P1 FSEL R5, R5, R4, P2 ;  /* 0x0000000405059208 */ /* 0x000fc80001000000 */
        /* <DEDUP_REMOVED lines=11> */
[----:B------:R-:W-:-:S05]  /*01d0*/  @!P1 FSEL R5, R5, R4, P2 ;  /* 0x0000000405059208 */ /* 0x000fca0001000000 */
[----:B------:R-:W-:-:S04]  /*01e0*/  FADD R0, R0, -R5 ;  /* 0x8000000500007221 */ /* 0x000fc80000000000 */
[----:B------:R-:W-:-:S05]  /*01f0*/  FMUL R0, R0, 1.4426950216293334961 ;  /* 0x3fb8aa3b00007820 */ /* 0x000fca0000400000 */
[----:B------:R-:W-:-:S13]  /*0200*/  FSETP.GEU.AND P1, PT, R0, -126, PT ;  /* 0xc2fc00000000780b */ /* 0x000fda0003f2e000 */
[----:B------:R-:W-:-:S04]  /*0210*/  @!P1 FMUL R0, R0, 0.5 ;  /* 0x3f00000000009820 */ /* 0x000fc80000400000 */
[----:B------:R-:W2:Y:S02]  /*0220*/  MUFU.EX2 R4, R0 ;  /* 0x0000000000047308 */ /* 0x000ea40000000800 */
[----:B--2---:R-:W-:-:S05]  /*0230*/  @!P1 FMUL R4, R4, R4 ;  /* 0x0000000404049220 */ /* 0x004fca0000400000 */
[----:B------:R-:W-:Y:S02]  /*0240*/  FSEL R6, R4, RZ, !P0 ;  /* 0x000000ff04067208 */ /* 0x000fe40004000000 */
[----:B------:R-:W-:-:S03]  /*0250*/  LOP3.LUT P0, RZ, R12, 0x30, RZ, 0xc0, !PT ;  /* 0x000000300cff7812 */ /* 0x000fc6000780c0ff */
[----:B------:R-:W2:Y:S01]  /*0260*/  SHFL.BFLY PT, R5, R6, 0x8, 0x1f ;  /* 0x0d001f0006057f89 */ /* 0x000ea200000e0000 */
[----:B------:R-:W-:Y:S01]  /*0270*/  ISETP.LT.AND P0, PT, R11, 0x100, !P0 ;  /* 0x000001000b00780c */ /* 0x000fe20004701270 */
[----:B--2---:R-:W-:-:S05]  /*0280*/  FADD R5, R6, R5 ;  /* 0x0000000506057221 */ /* 0x004fca0000000000 */
[----:B------:R-:W2:Y:S02]  /*0290*/  SHFL.BFLY PT, R8, R5, 0x4, 0x1f ;  /* 0x0c801f0005087f89 */ /* 0x000ea400000e0000 */
[----:B--2---:R-:W-:-:S05]  /*02a0*/  FADD R8, R5, R8 ;  /* 0x0000000805087221 */ /* 0x004fca0000000000 */
[----:B------:R-:W2:Y:S02]  /*02b0*/  SHFL.BFLY PT, R7, R8, 0x2, 0x1f ;  /* 0x0c401f0008077f89 */ /* 0x000ea400000e0000 */
[----:B--2---:R-:W-:-:S05]  /*02c0*/  FADD R7, R8, R7 ;  /* 0x0000000708077221 */ /* 0x004fca0000000000 */
[----:B------:R-:W2:Y:S02]  /*02d0*/  SHFL.BFLY PT, R10, R7, 0x1, 0x1f ;  /* 0x0c201f00070a7f89 */ /* 0x000ea400000e0000 */
[----:B--2---:R-:W-:-:S05]  /*02e0*/  FADD R10, R7, R10 ;  /* 0x0000000a070a7221 */ /* 0x004fca0000000000 */
[C---:B------:R-:W-:Y:S02]  /*02f0*/  FSETP.GT.AND P2, PT, |R10|.reuse, 8.50705917302346158658e+37, PT ;  /* 0x7e8000000a00780b */ /* 0x040fe40003f44200 */
[----:B------:R-:W-:-:S11]  /*0300*/  FSETP.GEU.AND P1, PT, |R10|, 1.175494350822287508e-38, PT ;  /* 0x008000000a00780b */ /* 0x000fd60003f2e200 */
[----:B------:R-:W-:Y:S01]  /*0310*/  @P2 FMUL R10, R10, 0.25 ;  /* 0x3e8000000a0a2820 */ /* 0x000fe20000400000 */
[----:B------:R-:W-:-:S03]  /*0320*/  @P2 FMUL R4, R4, 0.25 ;  /* 0x3e80000004042820 */ /* 0x000fc60000400000 */
[----:B------:R-:W-:Y:S01]  /*0330*/  @!P1 FMUL R10, R10, 16777216 ;  /* 0x4b8000000a0a9820 */ /* 0x000fe20000400000 */
[----:B------:R-:W-:-:S03]  /*0340*/  @!P1 FMUL R4, R4, 16777216 ;  /* 0x4b80000004049820 */ /* 0x000fc60000400000 */
[----:B------:R-:W2:Y:S02]  /*0350*/  MUFU.RCP R9, R10 ;  /* 0x0000000a00097308 */ /* 0x000ea40000001000 */
[----:B--2---:R-:W-:Y:S01]  /*0360*/  FMUL R9, R9, R4 ;  /* 0x0000000409097220 */ /* 0x004fe20000400000 */
[----:B------:R-:W-:Y:S06]  /*0370*/  @!P0 EXIT ;  /* 0x000000000000894d */ /* 0x000fec0003800000 */
[----:B------:R-:W-:Y:S01]  /*0380*/  STG.E desc[UR4][R2.64], R9 ;  /* 0x0000000902007986 */ /* 0x000fe2000c101904 */
[----:B------:R-:W-:Y:S05]  /*0390*/  EXIT ;  /* 0x000000000000794d */ /* 0x000fea0003800000 */
.L_x_1:
[----:B------:R-:W-:-:S00]  /*03a0*/  BRA `(.L_x_1) ;  /* 0xfffffffc00fc7947 */ /* 0x000fc0000383ffff */
[----:B------:R-:W-:-:S00]  /*03b0*/  NOP ;  /* 0x0000000000007918 */ /* 0x000fc00000000000 */
        /* <DEDUP_REMOVED lines=12> */
.L_x_2:


//--------------------- .nv.constant0.triton_per_fused__softmax_4 --------------------------
	.section	.nv.constant0.triton_per_fused__softmax_4,"a",@progbits
	.sectionflags	@""
	.align	4
.nv.constant0.triton_per_fused__softmax_4:
	.zero		544
